//
// Generated by NVIDIA NVVM Compiler
//
// Compiler Build ID: CL-36424714
// Cuda compilation tools, release 13.0, V13.0.88
// Based on NVVM 20.0.0
//

.version 9.0
.target sm_100
.address_size 64

	// .globl	_Z14vector_add_gpuPiS_S_i

.visible .entry _Z14vector_add_gpuPiS_S_i(
	.param .u64 .ptr .align 1 _Z14vector_add_gpuPiS_S_i_param_0,
	.param .u64 .ptr .align 1 _Z14vector_add_gpuPiS_S_i_param_1,
	.param .u64 .ptr .align 1 _Z14vector_add_gpuPiS_S_i_param_2,
	.param .u32 _Z14vector_add_gpuPiS_S_i_param_3
)
{
	.reg .pred 	%p<2>;
	.reg .b32 	%r<9>;
	.reg .b64 	%rd<11>;

	ld.param.u64 	%rd1, [_Z14vector_add_gpuPiS_S_i_param_0];
	ld.param.u64 	%rd2, [_Z14vector_add_gpuPiS_S_i_param_1];
	ld.param.u64 	%rd3, [_Z14vector_add_gpuPiS_S_i_param_2];
	ld.param.u32 	%r2, [_Z14vector_add_gpuPiS_S_i_param_3];
	mov.u32 	%r3, %ctaid.x;
	mov.u32 	%r4, %ntid.x;
	mov.u32 	%r5, %tid.x;
	mad.lo.s32 	%r1, %r3, %r4, %r5;
	setp.ge.s32 	%p1, %r1, %r2;
	@%p1 bra 	$L__BB0_2;
	cvta.to.global.u64 	%rd4, %rd1;
	cvta.to.global.u64 	%rd5, %rd2;
	cvta.to.global.u64 	%rd6, %rd3;
	mul.wide.s32 	%rd7, %r1, 4;
	add.s64 	%rd8, %rd4, %rd7;
	ld.global.u32 	%r6, [%rd8];
	add.s64 	%rd9, %rd5, %rd7;
	ld.global.u32 	%r7, [%rd9];
	add.s32 	%r8, %r7, %r6;
	add.s64 	%rd10, %rd6, %rd7;
	st.global.u32 	[%rd10], %r8;
$L__BB0_2:
	ret;

}


// ===== COMPILED SASS (sm_100) =====

	.target	sm_100

	.elftype	@"ET_EXEC"


//--------------------- .note.nv.tkinfo           --------------------------
	.section	.note.nv.tkinfo,"",@"SHT_NOTE"
	.sectionflags	@"SHF_NOTE_NV_TKINFO"
	.tkinfo
        /*0018*/ 	.word	0x00000002
        /*0030*/ 	.string	""
        /*0030*/ 	.string	"ptxas"
        /*0030*/ 	.string	"Cuda compilation tools, release 13.0, V13.0.88"
        /*0030*/ 	.string	"Build cuda_13.0.r13.0/compiler.36424714_0"
        /*0030*/ 	.string	"-arch sm_100 -m 64 "



//--------------------- .note.nv.cuinfo           --------------------------
	.section	.note.nv.cuinfo,"",@"SHT_NOTE"
	.sectionflags	@"SHF_NOTE_NV_CUINFO"
        /*0018*/ 	.short	0x0002
        /*001a*/ 	.short	0x0064
        /*001c*/ 	.short	0x0082
	.zero		2


//--------------------- .nv.info                  --------------------------
	.section	.nv.info,"",@"SHT_CUDA_INFO"
	.align	4


	//----- nvinfo : EIATTR_REGCOUNT
	.align		4
        /*0000*/ 	.byte	0x04, 0x2f
        /*0002*/ 	.short	(.L_1 - .L_0)
	.align		4
.L_0:
        /*0004*/ 	.word	index@(_Z14vector_add_gpuPiS_S_i)
        /*0008*/ 	.word	0x0000000c


	//----- nvinfo : EIATTR_FRAME_SIZE
	.align		4
.L_1:
        /*000c*/ 	.byte	0x04, 0x11
        /*000e*/ 	.short	(.L_3 - .L_2)
	.align		4
.L_2:
        /*0010*/ 	.word	index@(_Z14vector_add_gpuPiS_S_i)
        /*0014*/ 	.word	0x00000000


	//----- nvinfo : EIATTR_MIN_STACK_SIZE
	.align		4
.L_3:
        /*0018*/ 	.byte	0x04, 0x12
        /*001a*/ 	.short	(.L_5 - .L_4)
	.align		4
.L_4:
        /*001c*/ 	.word	index@(_Z14vector_add_gpuPiS_S_i)
        /*0020*/ 	.word	0x00000000
.L_5:


//--------------------- .nv.compat                --------------------------
	.section	.nv.compat,"",@"SHT_CUDA_COMPAT_INFO"
	.align	4
        /*0000*/ 	.byte	0x02, 0x09, 0x00, 0x00, 0x02, 0x02, 0x01, 0x00, 0x02, 0x05, 0x05, 0x00, 0x03, 0x07, 0x01, 0x01
        /*0010*/ 	.byte	0x02, 0x03, 0x00, 0x00, 0x02, 0x06, 0x01, 0x00, 0x04, 0x0b, 0x08, 0x00, 0x09, 0x00, 0x00, 0x00
        /*0020*/ 	.byte	0x00, 0x00, 0x00, 0x00


//--------------------- .nv.info._Z14vector_add_gpuPiS_S_i --------------------------
	.section	.nv.info._Z14vector_add_gpuPiS_S_i,"",@"SHT_CUDA_INFO"
	.sectionflags	@""
	.align	4


	//----- nvinfo : EIATTR_CUDA_API_VERSION
	.align		4
        /*0000*/ 	.byte	0x04, 0x37
        /*0002*/ 	.short	(.L_7 - .L_6)
.L_6:
        /*0004*/ 	.word	0x00000082


	//----- nvinfo : EIATTR_KPARAM_INFO
	.align		4
.L_7:
        /*0008*/ 	.byte	0x04, 0x17
        /*000a*/ 	.short	(.L_9 - .L_8)
.L_8:
        /*000c*/ 	.word	0x00000000
        /*0010*/ 	.short	0x0003
        /*0012*/ 	.short	0x0018
        /*0014*/ 	.byte	0x00, 0xf0, 0x11, 0x00


	//----- nvinfo : EIATTR_KPARAM_INFO
	.align		4
.L_9:
        /*0018*/ 	.byte	0x04, 0x17
        /*001a*/ 	.short	(.L_11 - .L_10)
.L_10:
        /*001c*/ 	.word	0x00000000
        /*0020*/ 	.short	0x0002
        /*0022*/ 	.short	0x0010
        /*0024*/ 	.byte	0x00, 0xf5, 0x21, 0x00


	//----- nvinfo : EIATTR_KPARAM_INFO
	.align		4
.L_11:
        /*0028*/ 	.byte	0x04, 0x17
        /*002a*/ 	.short	(.L_13 - .L_12)
.L_12:
        /*002c*/ 	.word	0x00000000
        /*0030*/ 	.short	0x0001
        /*0032*/ 	.short	0x0008
        /*0034*/ 	.byte	0x00, 0xf5, 0x21, 0x00


	//----- nvinfo : EIATTR_KPARAM_INFO
	.align		4
.L_13:
        /*0038*/ 	.byte	0x04, 0x17
        /*003a*/ 	.short	(.L_15 - .L_14)
.L_14:
        /*003c*/ 	.word	0x00000000
        /*0040*/ 	.short	0x0000
        /*0042*/ 	.short	0x0000
        /*0044*/ 	.byte	0x00, 0xf5, 0x21, 0x00


	//----- nvinfo : EIATTR_SPARSE_MMA_MASK
	.align		4
.L_15:
        /*0048*/ 	.byte	0x03, 0x50
        /*004a*/ 	.short	0x0000


	//----- nvinfo : EIATTR_MAXREG_COUNT
	.align		4
        /*004c*/ 	.byte	0x03, 0x1b
        /*004e*/ 	.short	0x00ff


	//----- nvinfo : EIATTR_MERCURY_ISA_VERSION
	.align		4
        /*0050*/ 	.byte	0x03, 0x5f
        /*0052*/ 	.short	0x0101


	//----- nvinfo : EIATTR_VRC_CTA_INIT_COUNT
	.align		4
        /*0054*/ 	.byte	0x02, 0x4a
	.zero		1
	.zero		1


	//----- nvinfo : EIATTR_EXIT_INSTR_OFFSETS
	.align		4
        /*0058*/ 	.byte	0x04, 0x1c
        /*005a*/ 	.short	(.L_17 - .L_16)


	//   ....[0]....
.L_16:
        /*005c*/ 	.word	0x00000070


	//   ....[1]....
        /*0060*/ 	.word	0x00000130


	//----- nvinfo : EIATTR_CBANK_PARAM_SIZE
	.align		4
.L_17:
        /*0064*/ 	.byte	0x03, 0x19
        /*0066*/ 	.short	0x001c


	//----- nvinfo : EIATTR_PARAM_CBANK
	.align		4
        /*0068*/ 	.byte	0x04, 0x0a
        /*006a*/ 	.short	(.L_19 - .L_18)
	.align		4
.L_18:
        /*006c*/ 	.word	index@(.nv.constant0._Z14vector_add_gpuPiS_S_i)
        /*0070*/ 	.short	0x0380
        /*0072*/ 	.short	0x001c


	//----- nvinfo : EIATTR_SW_WAR
	.align		4
.L_19:
        /*0074*/ 	.byte	0x04, 0x36
        /*0076*/ 	.short	(.L_21 - .L_20)
.L_20:
        /*0078*/ 	.word	0x00000008
.L_21:


//--------------------- .nv.callgraph             --------------------------
	.section	.nv.callgraph,"",@"SHT_CUDA_CALLGRAPH"
	.align	4
	.sectionentsize	8
	.align		4
        /*0000*/ 	.word	0x00000000
	.align		4
        /*0004*/ 	.word	0xffffffff
	.align		4
        /*0008*/ 	.word	0x00000000
	.align		4
        /*000c*/ 	.word	0xfffffffe
	.align		4
        /*0010*/ 	.word	0x00000000
	.align		4
        /*0014*/ 	.word	0xfffffffd
	.align		4
        /*0018*/ 	.word	0x00000000
	.align		4
        /*001c*/ 	.word	0xfffffffc


//--------------------- .text._Z14vector_add_gpuPiS_S_i --------------------------
	.section	.text._Z14vector_add_gpuPiS_S_i,"ax",@progbits
	.align	128
        .global         _Z14vector_add_gpuPiS_S_i
        .type           _Z14vector_add_gpuPiS_S_i,@function
        .size           _Z14vector_add_gpuPiS_S_i,(.L_x_1 - _Z14vector_add_gpuPiS_S_i)
        .other          _Z14vector_add_gpuPiS_S_i,@"STO_CUDA_ENTRY STV_DEFAULT"
_Z14vector_add_gpuPiS_S_i:
.text._Z14vector_add_gpuPiS_S_i:
[----:B------:R-:W-:Y:S01]  /*0000*/  LDC R1, c[0x0][0x37c] ;  /* 0x0000df00ff017b82 */ /* 0x000fe20000000800 */
[----:B------:R-:W0:Y:S07]  /*0010*/  S2R R0, SR_TID.X ;  /* 0x0000000000007919 */ /* 0x000e2e0000002100 */
[----:B------:R-:W0:Y:S01]  /*0020*/  S2UR UR4, SR_CTAID.X ;  /* 0x00000000000479c3 */ /* 0x000e220000002500 */
[----:B------:R-:W1:Y:S07]  /*0030*/  LDCU UR5, c[0x0][0x398] ;  /* 0x00007300ff0577ac */ /* 0x000e6e0008000800 */
[----:B------:R-:W0:Y:S02]  /*0040*/  LDC R9, c[0x0][0x360] ;  /* 0x0000d800ff097b82 */ /* 0x000e240000000800 */
[----:B0-----:R-:W-:-:S05]  /*0050*/  IMAD R9, R9, UR4, R0 ;  /* 0x0000000409097c24 */ /* 0x001fca000f8e0200 */
[----:B-1----:R-:W-:-:S13]  /*0060*/  ISETP.GE.AND P0, PT, R9, UR5, PT ;  /* 0x0000000509007c0c */ /* 0x002fda000bf06270 */
[----:B------:R-:W-:Y:S05]  /*0070*/  @P0 EXIT ;  /* 0x000000000000094d */ /* 0x000fea0003800000 */
[----:B------:R-:W0:Y:S01]  /*0080*/  LDC.64 R2, c[0x0][0x380] ;  /* 0x0000e000ff027b82 */ /* 0x000e220000000a00 */
[----:B------:R-:W1:Y:S07]  /*0090*/  LDCU.64 UR4, c[0x0][0x358] ;  /* 0x00006b00ff0477ac */ /* 0x000e6e0008000a00 */
[----:B------:R-:W2:Y:S08]  /*00a0*/  LDC.64 R4, c[0x0][0x388] ;  /* 0x0000e200ff047b82 */ /* 0x000eb00000000a00 */
[----:B------:R-:W3:Y:S01]  /*00b0*/  LDC.64 R6, c[0x0][0x390] ;  /* 0x0000e400ff067b82 */ /* 0x000ee20000000a00 */
[----:B0-----:R-:W-:-:S06]  /*00c0*/  IMAD.WIDE R2, R9, 0x4, R2 ;  /* 0x0000000409027825 */ /* 0x001fcc00078e0202 */
[----:B-1----:R-:W4:Y:S01]  /*00d0*/  LDG.E R2, desc[UR4][R2.64] ;  /* 0x0000000402027981 */ /* 0x002f22000c1e1900 */
[----:B--2---:R-:W-:-:S06]  /*00e0*/  IMAD.WIDE R4, R9, 0x4, R4 ;  /* 0x0000000409047825 */ /* 0x004fcc00078e0204 */
[----:B------:R-:W4:Y:S01]  /*00f0*/  LDG.E R5, desc[UR4][R4.64] ;  /* 0x0000000404057981 */ /* 0x000f22000c1e1900 */
[----:B---3--:R-:W-:Y:S01]  /*0100*/  IMAD.WIDE R6, R9, 0x4, R6 ;  /* 0x0000000409067825 */ /* 0x008fe200078e0206 */
[----:B----4-:R-:W-:-:S05]  /*0110*/  IADD3 R9, PT, PT, R2, R5, RZ ;  /* 0x0000000502097210 */ /* 0x010fca0007ffe0ff */
[----:B------:R-:W-:Y:S01]  /*0120*/  STG.E desc[UR4][R6.64], R9 ;  /* 0x0000000906007986 */ /* 0x000fe2000c101904 */
[----:B------:R-:W-:Y:S05]  /*0130*/  EXIT ;  /* 0x000000000000794d */ /* 0x000fea0003800000 */
.L_x_0:
[----:B------:R-:W-:-:S00]  /*0140*/  BRA `(.L_x_0) ;  /* 0xfffffffc00fc7947 */ /* 0x000fc0000383ffff */
[----:B------:R-:W-:-:S00]  /*0150*/  NOP ;  /* 0x0000000000007918 */ /* 0x000fc00000000000 */
        /* <DEDUP_REMOVED lines=10> */
.L_x_1:


//--------------------- .nv.shared.reserved.0     --------------------------
	.section	.nv.shared.reserved.0,"aw",@nobits
	.weak		__nv_reservedSMEM_offset_0_alias
	.size		__nv_reservedSMEM_offset_0_alias, 0, 64
	.other		__nv_reservedSMEM_offset_0_alias,@"STO_CUDA_RESERVED_SHARED STV_DEFAULT"
__nv_reservedSMEM_offset_0_alias:
	.zero		0
	.zero		64


//--------------------- .nv.constant0._Z14vector_add_gpuPiS_S_i --------------------------
	.section	.nv.constant0._Z14vector_add_gpuPiS_S_i,"a",@progbits
	.sectionflags	@""
	.align	4
.nv.constant0._Z14vector_add_gpuPiS_S_i:
	.zero		924


//--------------------- SYMBOLS --------------------------

	.type		.nv.reservedSmem.offset0,@object
	.size		.nv.reservedSmem.offset0,0x4
